//
// Generated by NVIDIA NVVM Compiler
//
// Compiler Build ID: CL-36424714
// Cuda compilation tools, release 13.0, V13.0.88
// Based on NVVM 20.0.0
//

.version 9.0
.target sm_100
.address_size 64

	// .globl	_Z20vecAddKernelUnsharedPfS_S_i

.visible .entry _Z20vecAddKernelUnsharedPfS_S_i(
	.param .u64 .ptr .align 1 _Z20vecAddKernelUnsharedPfS_S_i_param_0,
	.param .u64 .ptr .align 1 _Z20vecAddKernelUnsharedPfS_S_i_param_1,
	.param .u64 .ptr .align 1 _Z20vecAddKernelUnsharedPfS_S_i_param_2,
	.param .u32 _Z20vecAddKernelUnsharedPfS_S_i_param_3
)
{


	ret;

}


// ===== COMPILED SASS (sm_100) =====

	.target	sm_100

	.elftype	@"ET_EXEC"


//--------------------- .note.nv.tkinfo           --------------------------
	.section	.note.nv.tkinfo,"",@"SHT_NOTE"
	.sectionflags	@"SHF_NOTE_NV_TKINFO"
	.tkinfo
        /*0018*/ 	.word	0x00000002
        /*0030*/ 	.string	""
        /*0030*/ 	.string	"ptxas"
        /*0030*/ 	.string	"Cuda compilation tools, release 13.0, V13.0.88"
        /*0030*/ 	.string	"Build cuda_13.0.r13.0/compiler.36424714_0"
        /*0030*/ 	.string	"-arch sm_100 -m 64 "



//--------------------- .note.nv.cuinfo           --------------------------
	.section	.note.nv.cuinfo,"",@"SHT_NOTE"
	.sectionflags	@"SHF_NOTE_NV_CUINFO"
        /*0018*/ 	.short	0x0002
        /*001a*/ 	.short	0x0064
        /*001c*/ 	.short	0x0082
	.zero		2


//--------------------- .nv.info                  --------------------------
	.section	.nv.info,"",@"SHT_CUDA_INFO"
	.align	4


	//----- nvinfo : EIATTR_REGCOUNT
	.align		4
        /*0000*/ 	.byte	0x04, 0x2f
        /*0002*/ 	.short	(.L_1 - .L_0)
	.align		4
.L_0:
        /*0004*/ 	.word	index@(_Z20vecAddKernelUnsharedPfS_S_i)
        /*0008*/ 	.word	0x00000004


	//----- nvinfo : EIATTR_FRAME_SIZE
	.align		4
.L_1:
        /*000c*/ 	.byte	0x04, 0x11
        /*000e*/ 	.short	(.L_3 - .L_2)
	.align		4
.L_2:
        /*0010*/ 	.word	index@(_Z20vecAddKernelUnsharedPfS_S_i)
        /*0014*/ 	.word	0x00000000


	//----- nvinfo : EIATTR_MIN_STACK_SIZE
	.align		4
.L_3:
        /*0018*/ 	.byte	0x04, 0x12
        /*001a*/ 	.short	(.L_5 - .L_4)
	.align		4
.L_4:
        /*001c*/ 	.word	index@(_Z20vecAddKernelUnsharedPfS_S_i)
        /*0020*/ 	.word	0x00000000
.L_5:


//--------------------- .nv.compat                --------------------------
	.section	.nv.compat,"",@"SHT_CUDA_COMPAT_INFO"
	.align	4
        /*0000*/ 	.byte	0x02, 0x09, 0x00, 0x00, 0x02, 0x02, 0x01, 0x00, 0x02, 0x05, 0x05, 0x00, 0x03, 0x07, 0x01, 0x01
        /*0010*/ 	.byte	0x02, 0x03, 0x00, 0x00, 0x02, 0x06, 0x01, 0x00, 0x04, 0x0b, 0x08, 0x00, 0x09, 0x00, 0x00, 0x00
        /*0020*/ 	.byte	0x00, 0x00, 0x00, 0x00


//--------------------- .nv.info._Z20vecAddKernelUnsharedPfS_S_i --------------------------
	.section	.nv.info._Z20vecAddKernelUnsharedPfS_S_i,"",@"SHT_CUDA_INFO"
	.sectionflags	@""
	.align	4


	//----- nvinfo : EIATTR_CUDA_API_VERSION
	.align		4
        /*0000*/ 	.byte	0x04, 0x37
        /*0002*/ 	.short	(.L_7 - .L_6)
.L_6:
        /*0004*/ 	.word	0x00000082


	//----- nvinfo : EIATTR_KPARAM_INFO
	.align		4
.L_7:
        /*0008*/ 	.byte	0x04, 0x17
        /*000a*/ 	.short	(.L_9 - .L_8)
.L_8:
        /*000c*/ 	.word	0x00000000
        /*0010*/ 	.short	0x0003
        /*0012*/ 	.short	0x0018
        /*0014*/ 	.byte	0x00, 0xf0, 0x11, 0x00


	//----- nvinfo : EIATTR_KPARAM_INFO
	.align		4
.L_9:
        /*0018*/ 	.byte	0x04, 0x17
        /*001a*/ 	.short	(.L_11 - .L_10)
.L_10:
        /*001c*/ 	.word	0x00000000
        /*0020*/ 	.short	0x0002
        /*0022*/ 	.short	0x0010
        /*0024*/ 	.byte	0x00, 0xf5, 0x21, 0x00


	//----- nvinfo : EIATTR_KPARAM_INFO
	.align		4
.L_11:
        /*0028*/ 	.byte	0x04, 0x17
        /*002a*/ 	.short	(.L_13 - .L_12)
.L_12:
        /*002c*/ 	.word	0x00000000
        /*0030*/ 	.short	0x0001
        /*0032*/ 	.short	0x0008
        /*0034*/ 	.byte	0x00, 0xf5, 0x21, 0x00


	//----- nvinfo : EIATTR_KPARAM_INFO
	.align		4
.L_13:
        /*0038*/ 	.byte	0x04, 0x17
        /*003a*/ 	.short	(.L_15 - .L_14)
.L_14:
        /*003c*/ 	.word	0x00000000
        /*0040*/ 	.short	0x0000
        /*0042*/ 	.short	0x0000
        /*0044*/ 	.byte	0x00, 0xf5, 0x21, 0x00


	//----- nvinfo : EIATTR_SPARSE_MMA_MASK
	.align		4
.L_15:
        /*0048*/ 	.byte	0x03, 0x50
        /*004a*/ 	.short	0x0000


	//----- nvinfo : EIATTR_MAXREG_COUNT
	.align		4
        /*004c*/ 	.byte	0x03, 0x1b
        /*004e*/ 	.short	0x00ff


	//----- nvinfo : EIATTR_MERCURY_ISA_VERSION
	.align		4
        /*0050*/ 	.byte	0x03, 0x5f
        /*0052*/ 	.short	0x0101


	//----- nvinfo : EIATTR_VRC_CTA_INIT_COUNT
	.align		4
        /*0054*/ 	.byte	0x02, 0x4a
	.zero		1
	.zero		1


	//----- nvinfo : EIATTR_EXIT_INSTR_OFFSETS
	.align		4
        /*0058*/ 	.byte	0x04, 0x1c
        /*005a*/ 	.short	(.L_17 - .L_16)


	//   ....[0]....
.L_16:
        /*005c*/ 	.word	0x00000010


	//----- nvinfo : EIATTR_CBANK_PARAM_SIZE
	.align		4
.L_17:
        /*0060*/ 	.byte	0x03, 0x19
        /*0062*/ 	.short	0x001c


	//----- nvinfo : EIATTR_PARAM_CBANK
	.align		4
        /*0064*/ 	.byte	0x04, 0x0a
        /*0066*/ 	.short	(.L_19 - .L_18)
	.align		4
.L_18:
        /*0068*/ 	.word	index@(.nv.constant0._Z20vecAddKernelUnsharedPfS_S_i)
        /*006c*/ 	.short	0x0380
        /*006e*/ 	.short	0x001c


	//----- nvinfo : EIATTR_SW_WAR
	.align		4
.L_19:
        /*0070*/ 	.byte	0x04, 0x36
        /*0072*/ 	.short	(.L_21 - .L_20)
.L_20:
        /*0074*/ 	.word	0x00000008
.L_21:


//--------------------- .nv.callgraph             --------------------------
	.section	.nv.callgraph,"",@"SHT_CUDA_CALLGRAPH"
	.align	4
	.sectionentsize	8
	.align		4
        /*0000*/ 	.word	0x00000000
	.align		4
        /*0004*/ 	.word	0xffffffff
	.align		4
        /*0008*/ 	.word	0x00000000
	.align		4
        /*000c*/ 	.word	0xfffffffe
	.align		4
        /*0010*/ 	.word	0x00000000
	.align		4
        /*0014*/ 	.word	0xfffffffd
	.align		4
        /*0018*/ 	.word	0x00000000
	.align		4
        /*001c*/ 	.word	0xfffffffc


//--------------------- .text._Z20vecAddKernelUnsharedPfS_S_i --------------------------
	.section	.text._Z20vecAddKernelUnsharedPfS_S_i,"ax",@progbits
	.align	128
        .global         _Z20vecAddKernelUnsharedPfS_S_i
        .type           _Z20vecAddKernelUnsharedPfS_S_i,@function
        .size           _Z20vecAddKernelUnsharedPfS_S_i,(.L_x_1 - _Z20vecAddKernelUnsharedPfS_S_i)
        .other          _Z20vecAddKernelUnsharedPfS_S_i,@"STO_CUDA_ENTRY STV_DEFAULT"
_Z20vecAddKernelUnsharedPfS_S_i:
.text._Z20vecAddKernelUnsharedPfS_S_i:
[----:B------:R-:W-:Y:S01]  /*0000*/  LDC R1, c[0x0][0x37c] ;  /* 0x0000df00ff017b82 */ /* 0x000fe20000000800 */
[----:B------:R-:W-:Y:S05]  /*0010*/  EXIT ;  /* 0x000000000000794d */ /* 0x000fea0003800000 */
.L_x_0:
[----:B------:R-:W-:-:S00]  /*0020*/  BRA `(.L_x_0) ;  /* 0xfffffffc00fc7947 */ /* 0x000fc0000383ffff */
[----:B------:R-:W-:-:S00]  /*0030*/  NOP ;  /* 0x0000000000007918 */ /* 0x000fc00000000000 */
        /* <DEDUP_REMOVED lines=12> */
.L_x_1:


//--------------------- .nv.shared.reserved.0     --------------------------
	.section	.nv.shared.reserved.0,"aw",@nobits
	.weak		__nv_reservedSMEM_offset_0_alias
	.size		__nv_reservedSMEM_offset_0_alias, 0, 64
	.other		__nv_reservedSMEM_offset_0_alias,@"STO_CUDA_RESERVED_SHARED STV_DEFAULT"
__nv_reservedSMEM_offset_0_alias:
	.zero		0
	.zero		64


//--------------------- .nv.constant0._Z20vecAddKernelUnsharedPfS_S_i --------------------------
	.section	.nv.constant0._Z20vecAddKernelUnsharedPfS_S_i,"a",@progbits
	.sectionflags	@""
	.align	4
.nv.constant0._Z20vecAddKernelUnsharedPfS_S_i:
	.zero		924


//--------------------- SYMBOLS --------------------------

	.type		.nv.reservedSmem.offset0,@object
	.size		.nv.reservedSmem.offset0,0x4
